//
// Generated by NVIDIA NVVM Compiler
//
// Compiler Build ID: CL-36424714
// Cuda compilation tools, release 13.0, V13.0.88
// Based on NVVM 20.0.0
//

.version 9.0
.target sm_100
.address_size 64

	// .globl	_Z17reduce_warp_levelILi256EEvPfS0_j
// _ZZ17reduce_warp_levelILi256EEvPfS0_jE8WarpSums has been demoted

.visible .entry _Z17reduce_warp_levelILi256EEvPfS0_j(
	.param .u64 .ptr .align 1 _Z17reduce_warp_levelILi256EEvPfS0_j_param_0,
	.param .u64 .ptr .align 1 _Z17reduce_warp_levelILi256EEvPfS0_j_param_1,
	.param .u32 _Z17reduce_warp_levelILi256EEvPfS0_j_param_2
)
{
	.reg .pred 	%p<17>;
	.reg .b32 	%r<38>;
	.reg .b32 	%f<33>;
	.reg .b64 	%rd<9>;
	// demoted variable
	.shared .align 4 .b8 _ZZ17reduce_warp_levelILi256EEvPfS0_jE8WarpSums[32];
	ld.param.u64 	%rd2, [_Z17reduce_warp_levelILi256EEvPfS0_j_param_0];
	ld.param.u64 	%rd3, [_Z17reduce_warp_levelILi256EEvPfS0_j_param_1];
	ld.param.u32 	%r8, [_Z17reduce_warp_levelILi256EEvPfS0_j_param_2];
	mov.u32 	%r1, %tid.x;
	mov.u32 	%r2, %ctaid.x;
	mov.u32 	%r9, %ntid.x;
	mad.lo.s32 	%r37, %r2, %r9, %r1;
	setp.ge.u32 	%p1, %r37, %r8;
	mov.f32 	%f31, 0f00000000;
	@%p1 bra 	$L__BB0_3;
	mov.u32 	%r10, %nctaid.x;
	shl.b32 	%r4, %r10, 8;
	cvta.to.global.u64 	%rd1, %rd2;
	mov.f32 	%f31, 0f00000000;
$L__BB0_2:
	mul.wide.s32 	%rd4, %r37, 4;
	add.s64 	%rd5, %rd1, %rd4;
	ld.global.f32 	%f10, [%rd5];
	add.f32 	%f31, %f31, %f10;
	add.s32 	%r37, %r37, %r4;
	setp.lt.u32 	%p2, %r37, %r8;
	@%p2 bra 	$L__BB0_2;
$L__BB0_3:
	and.b32  	%r7, %r1, 31;
	mov.b32 	%r11, %f31;
	shfl.sync.down.b32	%r12|%p3, %r11, 16, 31, -1;
	mov.b32 	%f11, %r12;
	add.f32 	%f12, %f31, %f11;
	mov.b32 	%r13, %f12;
	shfl.sync.down.b32	%r14|%p4, %r13, 8, 31, -1;
	mov.b32 	%f13, %r14;
	add.f32 	%f14, %f12, %f13;
	mov.b32 	%r15, %f14;
	shfl.sync.down.b32	%r16|%p5, %r15, 4, 31, -1;
	mov.b32 	%f15, %r16;
	add.f32 	%f16, %f14, %f15;
	mov.b32 	%r17, %f16;
	shfl.sync.down.b32	%r18|%p6, %r17, 2, 31, -1;
	mov.b32 	%f17, %r18;
	add.f32 	%f18, %f16, %f17;
	mov.b32 	%r19, %f18;
	shfl.sync.down.b32	%r20|%p7, %r19, 1, 31, -1;
	mov.b32 	%f19, %r20;
	add.f32 	%f4, %f18, %f19;
	setp.ne.s32 	%p8, %r7, 0;
	@%p8 bra 	$L__BB0_5;
	shr.u32 	%r21, %r1, 3;
	mov.u32 	%r22, _ZZ17reduce_warp_levelILi256EEvPfS0_jE8WarpSums;
	add.s32 	%r23, %r22, %r21;
	st.shared.f32 	[%r23], %f4;
$L__BB0_5:
	bar.sync 	0;
	setp.gt.u32 	%p9, %r1, 7;
	@%p9 bra 	$L__BB0_7;
	shl.b32 	%r24, %r7, 2;
	mov.u32 	%r25, _ZZ17reduce_warp_levelILi256EEvPfS0_jE8WarpSums;
	add.s32 	%r26, %r25, %r24;
	ld.shared.f32 	%f32, [%r26];
	bra.uni 	$L__BB0_8;
$L__BB0_7:
	setp.gt.u32 	%p10, %r1, 31;
	mov.f32 	%f32, 0f00000000;
	@%p10 bra 	$L__BB0_10;
$L__BB0_8:
	mov.b32 	%r27, %f32;
	shfl.sync.down.b32	%r28|%p11, %r27, 16, 31, -1;
	mov.b32 	%f21, %r28;
	add.f32 	%f22, %f32, %f21;
	mov.b32 	%r29, %f22;
	shfl.sync.down.b32	%r30|%p12, %r29, 8, 31, -1;
	mov.b32 	%f23, %r30;
	add.f32 	%f24, %f22, %f23;
	mov.b32 	%r31, %f24;
	shfl.sync.down.b32	%r32|%p13, %r31, 4, 31, -1;
	mov.b32 	%f25, %r32;
	add.f32 	%f26, %f24, %f25;
	mov.b32 	%r33, %f26;
	shfl.sync.down.b32	%r34|%p14, %r33, 2, 31, -1;
	mov.b32 	%f27, %r34;
	add.f32 	%f28, %f26, %f27;
	mov.b32 	%r35, %f28;
	shfl.sync.down.b32	%r36|%p15, %r35, 1, 31, -1;
	mov.b32 	%f29, %r36;
	add.f32 	%f7, %f28, %f29;
	setp.ne.s32 	%p16, %r1, 0;
	@%p16 bra 	$L__BB0_10;
	cvta.to.global.u64 	%rd6, %rd3;
	mul.wide.u32 	%rd7, %r2, 4;
	add.s64 	%rd8, %rd6, %rd7;
	st.global.f32 	[%rd8], %f7;
$L__BB0_10:
	ret;

}


// ===== COMPILED SASS (sm_100) =====

	.target	sm_100

	.elftype	@"ET_EXEC"


//--------------------- .note.nv.tkinfo           --------------------------
	.section	.note.nv.tkinfo,"",@"SHT_NOTE"
	.sectionflags	@"SHF_NOTE_NV_TKINFO"
	.tkinfo
        /*0018*/ 	.word	0x00000002
        /*0030*/ 	.string	""
        /*0030*/ 	.string	"ptxas"
        /*0030*/ 	.string	"Cuda compilation tools, release 13.0, V13.0.88"
        /*0030*/ 	.string	"Build cuda_13.0.r13.0/compiler.36424714_0"
        /*0030*/ 	.string	"-arch sm_100 -m 64 "



//--------------------- .note.nv.cuinfo           --------------------------
	.section	.note.nv.cuinfo,"",@"SHT_NOTE"
	.sectionflags	@"SHF_NOTE_NV_CUINFO"
        /*0018*/ 	.short	0x0002
        /*001a*/ 	.short	0x0064
        /*001c*/ 	.short	0x0082
	.zero		2


//--------------------- .nv.info                  --------------------------
	.section	.nv.info,"",@"SHT_CUDA_INFO"
	.align	4


	//----- nvinfo : EIATTR_REGCOUNT
	.align		4
        /*0000*/ 	.byte	0x04, 0x2f
        /*0002*/ 	.short	(.L_1 - .L_0)
	.align		4
.L_0:
        /*0004*/ 	.word	index@(_Z17reduce_warp_levelILi256EEvPfS0_j)
        /*0008*/ 	.word	0x0000000e


	//----- nvinfo : EIATTR_FRAME_SIZE
	.align		4
.L_1:
        /*000c*/ 	.byte	0x04, 0x11
        /*000e*/ 	.short	(.L_3 - .L_2)
	.align		4
.L_2:
        /*0010*/ 	.word	index@(_Z17reduce_warp_levelILi256EEvPfS0_j)
        /*0014*/ 	.word	0x00000000


	//----- nvinfo : EIATTR_MIN_STACK_SIZE
	.align		4
.L_3:
        /*0018*/ 	.byte	0x04, 0x12
        /*001a*/ 	.short	(.L_5 - .L_4)
	.align		4
.L_4:
        /*001c*/ 	.word	index@(_Z17reduce_warp_levelILi256EEvPfS0_j)
        /*0020*/ 	.word	0x00000000
.L_5:


//--------------------- .nv.compat                --------------------------
	.section	.nv.compat,"",@"SHT_CUDA_COMPAT_INFO"
	.align	4
        /*0000*/ 	.byte	0x02, 0x09, 0x00, 0x00, 0x02, 0x02, 0x01, 0x00, 0x02, 0x05, 0x05, 0x00, 0x03, 0x07, 0x01, 0x01
        /*0010*/ 	.byte	0x02, 0x03, 0x00, 0x00, 0x02, 0x06, 0x01, 0x00, 0x04, 0x0b, 0x08, 0x00, 0x09, 0x00, 0x00, 0x00
        /*0020*/ 	.byte	0x00, 0x00, 0x00, 0x00


//--------------------- .nv.info._Z17reduce_warp_levelILi256EEvPfS0_j --------------------------
	.section	.nv.info._Z17reduce_warp_levelILi256EEvPfS0_j,"",@"SHT_CUDA_INFO"
	.sectionflags	@""
	.align	4


	//----- nvinfo : EIATTR_CUDA_API_VERSION
	.align		4
        /*0000*/ 	.byte	0x04, 0x37
        /*0002*/ 	.short	(.L_7 - .L_6)
.L_6:
        /*0004*/ 	.word	0x00000082


	//----- nvinfo : EIATTR_KPARAM_INFO
	.align		4
.L_7:
        /*0008*/ 	.byte	0x04, 0x17
        /*000a*/ 	.short	(.L_9 - .L_8)
.L_8:
        /*000c*/ 	.word	0x00000000
        /*0010*/ 	.short	0x0002
        /*0012*/ 	.short	0x0010
        /*0014*/ 	.byte	0x00, 0xf0, 0x11, 0x00


	//----- nvinfo : EIATTR_KPARAM_INFO
	.align		4
.L_9:
        /*0018*/ 	.byte	0x04, 0x17
        /*001a*/ 	.short	(.L_11 - .L_10)
.L_10:
        /*001c*/ 	.word	0x00000000
        /*0020*/ 	.short	0x0001
        /*0022*/ 	.short	0x0008
        /*0024*/ 	.byte	0x00, 0xf5, 0x21, 0x00


	//----- nvinfo : EIATTR_KPARAM_INFO
	.align		4
.L_11:
        /*0028*/ 	.byte	0x04, 0x17
        /*002a*/ 	.short	(.L_13 - .L_12)
.L_12:
        /*002c*/ 	.word	0x00000000
        /*0030*/ 	.short	0x0000
        /*0032*/ 	.short	0x0000
        /*0034*/ 	.byte	0x00, 0xf5, 0x21, 0x00


	//----- nvinfo : EIATTR_SPARSE_MMA_MASK
	.align		4
.L_13:
        /*0038*/ 	.byte	0x03, 0x50
        /*003a*/ 	.short	0x0000


	//----- nvinfo : EIATTR_MAXREG_COUNT
	.align		4
        /*003c*/ 	.byte	0x03, 0x1b
        /*003e*/ 	.short	0x00ff


	//----- nvinfo : EIATTR_NUM_BARRIERS
	.align		4
        /*0040*/ 	.byte	0x02, 0x4c
        /*0042*/ 	.byte	0x01
	.zero		1


	//----- nvinfo : EIATTR_MERCURY_ISA_VERSION
	.align		4
        /*0044*/ 	.byte	0x03, 0x5f
        /*0046*/ 	.short	0x0101


	//----- nvinfo : EIATTR_COOP_GROUP_MASK_REGIDS
	.align		4
        /*0048*/ 	.byte	0x04, 0x29
        /*004a*/ 	.short	(.L_15 - .L_14)


	//   ....[0]....
.L_14:
        /*004c*/ 	.word	0xffffffff


	//   ....[1]....
        /*0050*/ 	.word	0xffffffff


	//   ....[2]....
        /*0054*/ 	.word	0xffffffff


	//   ....[3]....
        /*0058*/ 	.word	0xffffffff


	//   ....[4]....
        /*005c*/ 	.word	0xffffffff


	//   ....[5]....
        /*0060*/ 	.word	0xffffffff


	//   ....[6]....
        /*0064*/ 	.word	0xffffffff


	//   ....[7]....
        /*0068*/ 	.word	0xffffffff


	//   ....[8]....
        /*006c*/ 	.word	0xffffffff


	//   ....[9]....
        /*0070*/ 	.word	0xffffffff


	//----- nvinfo : EIATTR_COOP_GROUP_INSTR_OFFSETS
	.align		4
.L_15:
        /*0074*/ 	.byte	0x04, 0x28
        /*0076*/ 	.short	(.L_17 - .L_16)


	//   ....[0]....
.L_16:
        /*0078*/ 	.word	0x00000150


	//   ....[1]....
        /*007c*/ 	.word	0x000001b0


	//   ....[2]....
        /*0080*/ 	.word	0x000001f0


	//   ....[3]....
        /*0084*/ 	.word	0x00000240


	//   ....[4]....
        /*0088*/ 	.word	0x00000280


	//   ....[5]....
        /*008c*/ 	.word	0x00000320


	//   ....[6]....
        /*0090*/ 	.word	0x00000350


	//   ....[7]....
        /*0094*/ 	.word	0x00000370


	//   ....[8]....
        /*0098*/ 	.word	0x00000390


	//   ....[9]....
        /*009c*/ 	.word	0x000003b0


	//----- nvinfo : EIATTR_VRC_CTA_INIT_COUNT
	.align		4
.L_17:
        /*00a0*/ 	.byte	0x02, 0x4a
	.zero		1
	.zero		1


	//----- nvinfo : EIATTR_EXIT_INSTR_OFFSETS
	.align		4
        /*00a4*/ 	.byte	0x04, 0x1c
        /*00a6*/ 	.short	(.L_19 - .L_18)


	//   ....[0]....
.L_18:
        /*00a8*/ 	.word	0x000002f0


	//   ....[1]....
        /*00ac*/ 	.word	0x000003c0


	//   ....[2]....
        /*00b0*/ 	.word	0x00000410


	//----- nvinfo : EIATTR_CRS_STACK_SIZE
	.align		4
.L_19:
        /*00b4*/ 	.byte	0x04, 0x1e
        /*00b6*/ 	.short	(.L_21 - .L_20)
.L_20:
        /*00b8*/ 	.word	0x00000000


	//----- nvinfo : EIATTR_CBANK_PARAM_SIZE
	.align		4
.L_21:
        /*00bc*/ 	.byte	0x03, 0x19
        /*00be*/ 	.short	0x0014


	//----- nvinfo : EIATTR_PARAM_CBANK
	.align		4
        /*00c0*/ 	.byte	0x04, 0x0a
        /*00c2*/ 	.short	(.L_23 - .L_22)
	.align		4
.L_22:
        /*00c4*/ 	.word	index@(.nv.constant0._Z17reduce_warp_levelILi256EEvPfS0_j)
        /*00c8*/ 	.short	0x0380
        /*00ca*/ 	.short	0x0014


	//----- nvinfo : EIATTR_SW_WAR
	.align		4
.L_23:
        /*00cc*/ 	.byte	0x04, 0x36
        /*00ce*/ 	.short	(.L_25 - .L_24)
.L_24:
        /*00d0*/ 	.word	0x00000008
.L_25:


//--------------------- .nv.callgraph             --------------------------
	.section	.nv.callgraph,"",@"SHT_CUDA_CALLGRAPH"
	.align	4
	.sectionentsize	8
	.align		4
        /*0000*/ 	.word	0x00000000
	.align		4
        /*0004*/ 	.word	0xffffffff
	.align		4
        /*0008*/ 	.word	0x00000000
	.align		4
        /*000c*/ 	.word	0xfffffffe
	.align		4
        /*0010*/ 	.word	0x00000000
	.align		4
        /*0014*/ 	.word	0xfffffffd
	.align		4
        /*0018*/ 	.word	0x00000000
	.align		4
        /*001c*/ 	.word	0xfffffffc


//--------------------- .text._Z17reduce_warp_levelILi256EEvPfS0_j --------------------------
	.section	.text._Z17reduce_warp_levelILi256EEvPfS0_j,"ax",@progbits
	.align	128
        .global         _Z17reduce_warp_levelILi256EEvPfS0_j
        .type           _Z17reduce_warp_levelILi256EEvPfS0_j,@function
        .size           _Z17reduce_warp_levelILi256EEvPfS0_j,(.L_x_6 - _Z17reduce_warp_levelILi256EEvPfS0_j)
        .other          _Z17reduce_warp_levelILi256EEvPfS0_j,@"STO_CUDA_ENTRY STV_DEFAULT"
_Z17reduce_warp_levelILi256EEvPfS0_j:
.text._Z17reduce_warp_levelILi256EEvPfS0_j:
[----:B------:R-:W-:Y:S01]  /*0000*/  LDC R1, c[0x0][0x37c] ;  /* 0x0000df00ff017b82 */ /* 0x000fe20000000800 */
[----:B------:R-:W0:Y:S01]  /*0010*/  S2R R3, SR_TID.X ;  /* 0x0000000000037919 */ /* 0x000e220000002100 */
[----:B------:R-:W0:Y:S01]  /*0020*/  LDCU UR4, c[0x0][0x360] ;  /* 0x00006c00ff0477ac */ /* 0x000e220008000800 */
[----:B------:R-:W-:Y:S01]  /*0030*/  BSSY.RECONVERGENT B0, `(.L_x_0) ;  /* 0x0000011000007945 */ /* 0x000fe20003800200 */
[----:B------:R-:W-:Y:S01]  /*0040*/  HFMA2 R8, -RZ, RZ, 0, 0 ;  /* 0x00000000ff087431 */ /* 0x000fe200000001ff */
[----:B------:R-:W0:Y:S01]  /*0050*/  S2R R0, SR_CTAID.X ;  /* 0x0000000000007919 */ /* 0x000e220000002500 */
[----:B------:R-:W1:Y:S01]  /*0060*/  LDCU UR6, c[0x0][0x390] ;  /* 0x00007200ff0677ac */ /* 0x000e620008000800 */
[----:B0-----:R-:W-:Y:S01]  /*0070*/  IMAD R2, R0, UR4, R3 ;  /* 0x0000000400027c24 */ /* 0x001fe2000f8e0203 */
[----:B------:R-:W0:Y:S04]  /*0080*/  LDCU.64 UR4, c[0x0][0x358] ;  /* 0x00006b00ff0477ac */ /* 0x000e280008000a00 */
[----:B-1----:R-:W-:-:S13]  /*0090*/  ISETP.GE.U32.AND P0, PT, R2, UR6, PT ;  /* 0x0000000602007c0c */ /* 0x002fda000bf06070 */
[----:B------:R-:W-:Y:S05]  /*00a0*/  @P0 BRA `(.L_x_1) ;  /* 0x0000000000240947 */ /* 0x000fea0003800000 */
[----:B------:R-:W1:Y:S01]  /*00b0*/  LDC R9, c[0x0][0x370] ;  /* 0x0000dc00ff097b82 */ /* 0x000e620000000800 */
[----:B------:R-:W-:-:S07]  /*00c0*/  MOV R8, RZ ;  /* 0x000000ff00087202 */ /* 0x000fce0000000f00 */
[----:B------:R-:W2:Y:S02]  /*00d0*/  LDC.64 R6, c[0x0][0x380] ;  /* 0x0000e000ff067b82 */ /* 0x000ea40000000a00 */
.L_x_2:
[----:B--2---:R-:W-:-:S06]  /*00e0*/  IMAD.WIDE R4, R2, 0x4, R6 ;  /* 0x0000000402047825 */ /* 0x004fcc00078e0206 */
[----:B0-----:R-:W2:Y:S01]  /*00f0*/  LDG.E R5, desc[UR4][R4.64] ;  /* 0x0000000404057981 */ /* 0x001ea2000c1e1900 */
[----:B-1----:R-:W-:-:S04]  /*0100*/  LEA R2, R9, R2, 0x8 ;  /* 0x0000000209027211 */ /* 0x002fc800078e40ff */
[----:B------:R-:W-:Y:S01]  /*0110*/  ISETP.GE.U32.AND P0, PT, R2, UR6, PT ;  /* 0x0000000602007c0c */ /* 0x000fe2000bf06070 */
[----:B--2---:R-:W-:-:S12]  /*0120*/  FADD R8, R5, R8 ;  /* 0x0000000805087221 */ /* 0x004fd80000000000 */
[----:B------:R-:W-:Y:S05]  /*0130*/  @!P0 BRA `(.L_x_2) ;  /* 0xfffffffc00e88947 */ /* 0x000fea000383ffff */
.L_x_1:
[----:B0-----:R-:W-:Y:S05]  /*0140*/  BSYNC.RECONVERGENT B0 ;  /* 0x0000000000007941 */ /* 0x001fea0003800200 */
.L_x_0:
[----:B------:R-:W0:Y:S01]  /*0150*/  SHFL.DOWN PT, R5, R8, 0x10, 0x1f ;  /* 0x0a001f0008057f89 */ /* 0x000e2200000e0000 */
[----:B------:R-:W-:Y:S01]  /*0160*/  ISETP.GT.U32.AND P1, PT, R3, 0x7, PT ;  /* 0x000000070300780c */ /* 0x000fe20003f24070 */
[----:B------:R-:W-:-:S12]  /*0170*/  BSSY.RECONVERGENT B0, `(.L_x_3) ;  /* 0x000001a000007945 */ /* 0x000fd80003800200 */
[----:B------:R-:W1:Y:S01]  /*0180*/  @!P1 S2R R11, SR_CgaCtaId ;  /* 0x00000000000b9919 */ /* 0x000e620000008800 */
[----:B0-----:R-:W-:Y:S01]  /*0190*/  FADD R5, R5, R8 ;  /* 0x0000000805057221 */ /* 0x001fe20000000000 */
[----:B------:R-:W-:-:S04]  /*01a0*/  @!P1 MOV R8, 0x400 ;  /* 0x0000040000089802 */ /* 0x000fc80000000f00 */
[----:B------:R-:W0:Y:S01]  /*01b0*/  SHFL.DOWN PT, R2, R5, 0x8, 0x1f ;  /* 0x09001f0005027f89 */ /* 0x000e2200000e0000 */
[----:B-1----:R-:W-:Y:S01]  /*01c0*/  @!P1 LEA R11, R11, R8, 0x18 ;  /* 0x000000080b0b9211 */ /* 0x002fe200078ec0ff */
[----:B0-----:R-:W-:Y:S01]  /*01d0*/  FADD R4, R5, R2 ;  /* 0x0000000205047221 */ /* 0x001fe20000000000 */
[----:B------:R-:W-:-:S04]  /*01e0*/  LOP3.LUT P0, R2, R3, 0x1f, RZ, 0xc0, !PT ;  /* 0x0000001f03027812 */ /* 0x000fc8000780c0ff */
[----:B------:R-:W0:Y:S01]  /*01f0*/  SHFL.DOWN PT, R7, R4, 0x4, 0x1f ;  /* 0x08801f0004077f89 */ /* 0x000e2200000e0000 */
[----:B------:R-:W-:-:S08]  /*0200*/  @!P1 LEA R2, R2, R11, 0x2 ;  /* 0x0000000b02029211 */ /* 0x000fd000078e10ff */
[----:B------:R-:W1:Y:S01]  /*0210*/  @!P0 S2R R10, SR_CgaCtaId ;  /* 0x00000000000a8919 */ /* 0x000e620000008800 */
[----:B------:R-:W-:Y:S01]  /*0220*/  @!P0 MOV R5, 0x400 ;  /* 0x0000040000058802 */ /* 0x000fe20000000f00 */
[----:B0-----:R-:W-:-:S05]  /*0230*/  FADD R7, R4, R7 ;  /* 0x0000000704077221 */ /* 0x001fca0000000000 */
[----:B------:R-:W0:Y:S01]  /*0240*/  SHFL.DOWN PT, R6, R7, 0x2, 0x1f ;  /* 0x08401f0007067f89 */ /* 0x000e2200000e0000 */
[----:B-1----:R-:W-:-:S04]  /*0250*/  @!P0 LEA R4, R10, R5, 0x18 ;  /* 0x000000050a048211 */ /* 0x002fc800078ec0ff */
[----:B------:R-:W-:Y:S01]  /*0260*/  @!P0 LEA.HI R4, R3, R4, RZ, 0x1d ;  /* 0x0000000403048211 */ /* 0x000fe200078fe8ff */
[----:B0-----:R-:W-:-:S05]  /*0270*/  FADD R6, R7, R6 ;  /* 0x0000000607067221 */ /* 0x001fca0000000000 */
[----:B------:R-:W0:Y:S02]  /*0280*/  SHFL.DOWN PT, R9, R6, 0x1, 0x1f ;  /* 0x08201f0006097f89 */ /* 0x000e2400000e0000 */
[----:B0-----:R-:W-:-:S05]  /*0290*/  FADD R9, R6, R9 ;  /* 0x0000000906097221 */ /* 0x001fca0000000000 */
[----:B------:R0:W-:Y:S01]  /*02a0*/  @!P0 STS [R4], R9 ;  /* 0x0000000904008388 */ /* 0x0001e20000000800 */
[----:B------:R-:W-:Y:S06]  /*02b0*/  BAR.SYNC.DEFER_BLOCKING 0x0 ;  /* 0x0000000000007b1d */ /* 0x000fec0000010000 */
[----:B------:R-:W1:Y:S01]  /*02c0*/  @!P1 LDS R2, [R2] ;  /* 0x0000000002029984 */ /* 0x000e620000000800 */
[----:B------:R-:W-:Y:S05]  /*02d0*/  @!P1 BRA `(.L_x_4) ;  /* 0x00000000000c9947 */ /* 0x000fea0003800000 */
[----:B------:R-:W-:-:S13]  /*02e0*/  ISETP.GT.U32.AND P0, PT, R3, 0x1f, PT ;  /* 0x0000001f0300780c */ /* 0x000fda0003f04070 */
[----:B------:R-:W-:Y:S05]  /*02f0*/  @P0 EXIT ;  /* 0x000000000000094d */ /* 0x000fea0003800000 */
[----:B-1----:R-:W-:-:S07]  /*0300*/  MOV R2, RZ ;  /* 0x000000ff00027202 */ /* 0x002fce0000000f00 */
.L_x_4:
[----:B------:R-:W-:Y:S05]  /*0310*/  BSYNC.RECONVERGENT B0 ;  /* 0x0000000000007941 */ /* 0x000fea0003800200 */
.L_x_3:
[----:B-1----:R-:W1:Y:S01]  /*0320*/  SHFL.DOWN PT, R5, R2, 0x10, 0x1f ;  /* 0x0a001f0002057f89 */ /* 0x002e6200000e0000 */
[----:B------:R-:W-:Y:S01]  /*0330*/  ISETP.NE.AND P0, PT, R3, RZ, PT ;  /* 0x000000ff0300720c */ /* 0x000fe20003f05270 */
[----:B-1----:R-:W-:-:S05]  /*0340*/  FADD R5, R5, R2 ;  /* 0x0000000205057221 */ /* 0x002fca0000000000 */
[----:B0-----:R-:W0:Y:S02]  /*0350*/  SHFL.DOWN PT, R4, R5, 0x8, 0x1f ;  /* 0x09001f0005047f89 */ /* 0x001e2400000e0000 */
[----:B0-----:R-:W-:-:S05]  /*0360*/  FADD R4, R5, R4 ;  /* 0x0000000405047221 */ /* 0x001fca0000000000 */
[----:B------:R-:W0:Y:S02]  /*0370*/  SHFL.DOWN PT, R7, R4, 0x4, 0x1f ;  /* 0x08801f0004077f89 */ /* 0x000e2400000e0000 */
[----:B0-----:R-:W-:-:S05]  /*0380*/  FADD R7, R4, R7 ;  /* 0x0000000704077221 */ /* 0x001fca0000000000 */
[----:B------:R-:W0:Y:S02]  /*0390*/  SHFL.DOWN PT, R6, R7, 0x2, 0x1f ;  /* 0x08401f0007067f89 */ /* 0x000e2400000e0000 */
[----:B0-----:R-:W-:-:S05]  /*03a0*/  FADD R6, R7, R6 ;  /* 0x0000000607067221 */ /* 0x001fca0000000000 */
[----:B------:R0:W1:Y:S01]  /*03b0*/  SHFL.DOWN PT, R9, R6, 0x1, 0x1f ;  /* 0x08201f0006097f89 */ /* 0x00006200000e0000 */
[----:B------:R-:W-:Y:S05]  /*03c0*/  @P0 EXIT ;  /* 0x000000000000094d */ /* 0x000fea0003800000 */
[----:B------:R-:W2:Y:S01]  /*03d0*/  LDC.64 R2, c[0x0][0x388] ;  /* 0x0000e200ff027b82 */ /* 0x000ea20000000a00 */
[----:B-1----:R-:W-:Y:S01]  /*03e0*/  FADD R9, R6, R9 ;  /* 0x0000000906097221 */ /* 0x002fe20000000000 */
[----:B--2---:R-:W-:-:S05]  /*03f0*/  IMAD.WIDE.U32 R2, R0, 0x4, R2 ;  /* 0x0000000400027825 */ /* 0x004fca00078e0002 */
[----:B------:R-:W-:Y:S01]  /*0400*/  STG.E desc[UR4][R2.64], R9 ;  /* 0x0000000902007986 */ /* 0x000fe2000c101904 */
[----:B------:R-:W-:Y:S05]  /*0410*/  EXIT ;  /* 0x000000000000794d */ /* 0x000fea0003800000 */
.L_x_5:
[----:B------:R-:W-:-:S00]  /*0420*/  BRA `(.L_x_5) ;  /* 0xfffffffc00fc7947 */ /* 0x000fc0000383ffff */
[----:B------:R-:W-:-:S00]  /*0430*/  NOP ;  /* 0x0000000000007918 */ /* 0x000fc00000000000 */
        /* <DEDUP_REMOVED lines=12> */
.L_x_6:


//--------------------- .nv.shared._Z17reduce_warp_levelILi256EEvPfS0_j --------------------------
	.section	.nv.shared._Z17reduce_warp_levelILi256EEvPfS0_j,"aw",@nobits
	.sectionflags	@""
	.align	4
.nv.shared._Z17reduce_warp_levelILi256EEvPfS0_j:
	.zero		1056


//--------------------- .nv.shared.reserved.0     --------------------------
	.section	.nv.shared.reserved.0,"aw",@nobits
	.weak		__nv_reservedSMEM_offset_0_alias
	.size		__nv_reservedSMEM_offset_0_alias, 0, 64
	.other		__nv_reservedSMEM_offset_0_alias,@"STO_CUDA_RESERVED_SHARED STV_DEFAULT"
__nv_reservedSMEM_offset_0_alias:
	.zero		0
	.zero		64


//--------------------- .nv.constant0._Z17reduce_warp_levelILi256EEvPfS0_j --------------------------
	.section	.nv.constant0._Z17reduce_warp_levelILi256EEvPfS0_j,"a",@progbits
	.sectionflags	@""
	.align	4
.nv.constant0._Z17reduce_warp_levelILi256EEvPfS0_j:
	.zero		916


//--------------------- SYMBOLS --------------------------

	.type		.nv.reservedSmem.offset0,@object
	.size		.nv.reservedSmem.offset0,0x4
	.type		.nv.reservedSmem.cap,@object
	.size		.nv.reservedSmem.cap,0x4
